//
// Generated by NVIDIA NVVM Compiler
//
// Compiler Build ID: CL-36424714
// Cuda compilation tools, release 13.0, V13.0.88
// Based on NVVM 20.0.0
//

.version 9.0
.target sm_100
.address_size 64

	// .globl	_Z20countWordOccurrencesPcS_Piii

.visible .entry _Z20countWordOccurrencesPcS_Piii(
	.param .u64 .ptr .align 1 _Z20countWordOccurrencesPcS_Piii_param_0,
	.param .u64 .ptr .align 1 _Z20countWordOccurrencesPcS_Piii_param_1,
	.param .u64 .ptr .align 1 _Z20countWordOccurrencesPcS_Piii_param_2,
	.param .u32 _Z20countWordOccurrencesPcS_Piii_param_3,
	.param .u32 _Z20countWordOccurrencesPcS_Piii_param_4
)
{
	.reg .pred 	%p<8>;
	.reg .b16 	%rs<6>;
	.reg .b32 	%r<15>;
	.reg .b64 	%rd<15>;

	ld.param.u64 	%rd5, [_Z20countWordOccurrencesPcS_Piii_param_0];
	ld.param.u64 	%rd3, [_Z20countWordOccurrencesPcS_Piii_param_1];
	ld.param.u64 	%rd4, [_Z20countWordOccurrencesPcS_Piii_param_2];
	ld.param.u32 	%r5, [_Z20countWordOccurrencesPcS_Piii_param_3];
	ld.param.u32 	%r4, [_Z20countWordOccurrencesPcS_Piii_param_4];
	cvta.to.global.u64 	%rd1, %rd5;
	mov.u32 	%r6, %tid.x;
	mov.u32 	%r7, %ctaid.x;
	mov.u32 	%r8, %ntid.x;
	mad.lo.s32 	%r1, %r7, %r8, %r6;
	sub.s32 	%r9, %r5, %r4;
	setp.gt.s32 	%p1, %r1, %r9;
	@%p1 bra 	$L__BB0_9;
	setp.lt.s32 	%p2, %r4, 1;
	@%p2 bra 	$L__BB0_5;
	cvta.to.global.u64 	%rd2, %rd3;
	mov.b32 	%r14, 0;
	bra.uni 	$L__BB0_4;
$L__BB0_3:
	add.s32 	%r14, %r14, 1;
	setp.eq.s32 	%p4, %r14, %r4;
	@%p4 bra 	$L__BB0_5;
$L__BB0_4:
	add.s32 	%r11, %r14, %r1;
	cvt.s64.s32 	%rd6, %r11;
	add.s64 	%rd7, %rd1, %rd6;
	ld.global.u8 	%rs1, [%rd7];
	cvt.u64.u32 	%rd8, %r14;
	add.s64 	%rd9, %rd2, %rd8;
	ld.global.u8 	%rs2, [%rd9];
	setp.eq.s16 	%p3, %rs1, %rs2;
	@%p3 bra 	$L__BB0_3;
	bra.uni 	$L__BB0_9;
$L__BB0_5:
	setp.eq.s32 	%p5, %r1, 0;
	@%p5 bra 	$L__BB0_7;
	cvt.s64.s32 	%rd10, %r1;
	add.s64 	%rd11, %rd1, %rd10;
	ld.global.u8 	%rs3, [%rd11+-1];
	setp.ne.s16 	%p6, %rs3, 32;
	@%p6 bra 	$L__BB0_9;
$L__BB0_7:
	add.s32 	%r12, %r4, %r1;
	cvt.s64.s32 	%rd12, %r12;
	add.s64 	%rd13, %rd1, %rd12;
	ld.global.u8 	%rs4, [%rd13];
	or.b16  	%rs5, %rs4, 32;
	setp.eq.s16 	%p7, %rs5, 32;
	@%p7 bra 	$L__BB0_8;
	bra.uni 	$L__BB0_9;
$L__BB0_8:
	cvta.to.global.u64 	%rd14, %rd4;
	atom.global.add.u32 	%r13, [%rd14], 1;
$L__BB0_9:
	ret;

}


// ===== COMPILED SASS (sm_100) =====

	.target	sm_100

	.elftype	@"ET_EXEC"


//--------------------- .note.nv.tkinfo           --------------------------
	.section	.note.nv.tkinfo,"",@"SHT_NOTE"
	.sectionflags	@"SHF_NOTE_NV_TKINFO"
	.tkinfo
        /*0018*/ 	.word	0x00000002
        /*0030*/ 	.string	""
        /*0030*/ 	.string	"ptxas"
        /*0030*/ 	.string	"Cuda compilation tools, release 13.0, V13.0.88"
        /*0030*/ 	.string	"Build cuda_13.0.r13.0/compiler.36424714_0"
        /*0030*/ 	.string	"-arch sm_100 -m 64 "



//--------------------- .note.nv.cuinfo           --------------------------
	.section	.note.nv.cuinfo,"",@"SHT_NOTE"
	.sectionflags	@"SHF_NOTE_NV_CUINFO"
        /*0018*/ 	.short	0x0002
        /*001a*/ 	.short	0x0064
        /*001c*/ 	.short	0x0082
	.zero		2


//--------------------- .nv.info                  --------------------------
	.section	.nv.info,"",@"SHT_CUDA_INFO"
	.align	4


	//----- nvinfo : EIATTR_REGCOUNT
	.align		4
        /*0000*/ 	.byte	0x04, 0x2f
        /*0002*/ 	.short	(.L_1 - .L_0)
	.align		4
.L_0:
        /*0004*/ 	.word	index@(_Z20countWordOccurrencesPcS_Piii)
        /*0008*/ 	.word	0x00000008


	//----- nvinfo : EIATTR_FRAME_SIZE
	.align		4
.L_1:
        /*000c*/ 	.byte	0x04, 0x11
        /*000e*/ 	.short	(.L_3 - .L_2)
	.align		4
.L_2:
        /*0010*/ 	.word	index@(_Z20countWordOccurrencesPcS_Piii)
        /*0014*/ 	.word	0x00000000


	//----- nvinfo : EIATTR_MIN_STACK_SIZE
	.align		4
.L_3:
        /*0018*/ 	.byte	0x04, 0x12
        /*001a*/ 	.short	(.L_5 - .L_4)
	.align		4
.L_4:
        /*001c*/ 	.word	index@(_Z20countWordOccurrencesPcS_Piii)
        /*0020*/ 	.word	0x00000000
.L_5:


//--------------------- .nv.compat                --------------------------
	.section	.nv.compat,"",@"SHT_CUDA_COMPAT_INFO"
	.align	4
        /*0000*/ 	.byte	0x02, 0x09, 0x00, 0x00, 0x02, 0x02, 0x01, 0x00, 0x02, 0x05, 0x05, 0x00, 0x03, 0x07, 0x01, 0x01
        /*0010*/ 	.byte	0x02, 0x03, 0x00, 0x00, 0x02, 0x06, 0x01, 0x00, 0x04, 0x0b, 0x08, 0x00, 0x09, 0x00, 0x00, 0x00
        /*0020*/ 	.byte	0x00, 0x00, 0x00, 0x00


//--------------------- .nv.info._Z20countWordOccurrencesPcS_Piii --------------------------
	.section	.nv.info._Z20countWordOccurrencesPcS_Piii,"",@"SHT_CUDA_INFO"
	.sectionflags	@""
	.align	4


	//----- nvinfo : EIATTR_CUDA_API_VERSION
	.align		4
        /*0000*/ 	.byte	0x04, 0x37
        /*0002*/ 	.short	(.L_7 - .L_6)
.L_6:
        /*0004*/ 	.word	0x00000082


	//----- nvinfo : EIATTR_KPARAM_INFO
	.align		4
.L_7:
        /*0008*/ 	.byte	0x04, 0x17
        /*000a*/ 	.short	(.L_9 - .L_8)
.L_8:
        /*000c*/ 	.word	0x00000000
        /*0010*/ 	.short	0x0004
        /*0012*/ 	.short	0x001c
        /*0014*/ 	.byte	0x00, 0xf0, 0x11, 0x00


	//----- nvinfo : EIATTR_KPARAM_INFO
	.align		4
.L_9:
        /*0018*/ 	.byte	0x04, 0x17
        /*001a*/ 	.short	(.L_11 - .L_10)
.L_10:
        /*001c*/ 	.word	0x00000000
        /*0020*/ 	.short	0x0003
        /*0022*/ 	.short	0x0018
        /*0024*/ 	.byte	0x00, 0xf0, 0x11, 0x00


	//----- nvinfo : EIATTR_KPARAM_INFO
	.align		4
.L_11:
        /*0028*/ 	.byte	0x04, 0x17
        /*002a*/ 	.short	(.L_13 - .L_12)
.L_12:
        /*002c*/ 	.word	0x00000000
        /*0030*/ 	.short	0x0002
        /*0032*/ 	.short	0x0010
        /*0034*/ 	.byte	0x00, 0xf5, 0x21, 0x00


	//----- nvinfo : EIATTR_KPARAM_INFO
	.align		4
.L_13:
        /*0038*/ 	.byte	0x04, 0x17
        /*003a*/ 	.short	(.L_15 - .L_14)
.L_14:
        /*003c*/ 	.word	0x00000000
        /*0040*/ 	.short	0x0001
        /*0042*/ 	.short	0x0008
        /*0044*/ 	.byte	0x00, 0xf5, 0x21, 0x00


	//----- nvinfo : EIATTR_KPARAM_INFO
	.align		4
.L_15:
        /*0048*/ 	.byte	0x04, 0x17
        /*004a*/ 	.short	(.L_17 - .L_16)
.L_16:
        /*004c*/ 	.word	0x00000000
        /*0050*/ 	.short	0x0000
        /*0052*/ 	.short	0x0000
        /*0054*/ 	.byte	0x00, 0xf5, 0x21, 0x00


	//----- nvinfo : EIATTR_SPARSE_MMA_MASK
	.align		4
.L_17:
        /*0058*/ 	.byte	0x03, 0x50
        /*005a*/ 	.short	0x0000


	//----- nvinfo : EIATTR_MAXREG_COUNT
	.align		4
        /*005c*/ 	.byte	0x03, 0x1b
        /*005e*/ 	.short	0x00ff


	//----- nvinfo : EIATTR_MERCURY_ISA_VERSION
	.align		4
        /*0060*/ 	.byte	0x03, 0x5f
        /*0062*/ 	.short	0x0101


	//----- nvinfo : EIATTR_INT_WARP_WIDE_INSTR_OFFSETS
	.align		4
        /*0064*/ 	.byte	0x04, 0x31
        /*0066*/ 	.short	(.L_19 - .L_18)


	//   ....[0]....
.L_18:
        /*0068*/ 	.word	0x00000320


	//----- nvinfo : EIATTR_VRC_CTA_INIT_COUNT
	.align		4
.L_19:
        /*006c*/ 	.byte	0x02, 0x4a
	.zero		1
	.zero		1


	//----- nvinfo : EIATTR_EXIT_INSTR_OFFSETS
	.align		4
        /*0070*/ 	.byte	0x04, 0x1c
        /*0072*/ 	.short	(.L_21 - .L_20)


	//   ....[0]....
.L_20:
        /*0074*/ 	.word	0x00000080


	//   ....[1]....
        /*0078*/ 	.word	0x000001a0


	//   ....[2]....
        /*007c*/ 	.word	0x00000250


	//   ....[3]....
        /*0080*/ 	.word	0x000002f0


	//   ....[4]....
        /*0084*/ 	.word	0x00000370


	//----- nvinfo : EIATTR_CRS_STACK_SIZE
	.align		4
.L_21:
        /*0088*/ 	.byte	0x04, 0x1e
        /*008a*/ 	.short	(.L_23 - .L_22)
.L_22:
        /*008c*/ 	.word	0x00000000


	//----- nvinfo : EIATTR_CBANK_PARAM_SIZE
	.align		4
.L_23:
        /*0090*/ 	.byte	0x03, 0x19
        /*0092*/ 	.short	0x0020


	//----- nvinfo : EIATTR_PARAM_CBANK
	.align		4
        /*0094*/ 	.byte	0x04, 0x0a
        /*0096*/ 	.short	(.L_25 - .L_24)
	.align		4
.L_24:
        /*0098*/ 	.word	index@(.nv.constant0._Z20countWordOccurrencesPcS_Piii)
        /*009c*/ 	.short	0x0380
        /*009e*/ 	.short	0x0020


	//----- nvinfo : EIATTR_SW_WAR
	.align		4
.L_25:
        /*00a0*/ 	.byte	0x04, 0x36
        /*00a2*/ 	.short	(.L_27 - .L_26)
.L_26:
        /*00a4*/ 	.word	0x00000008
.L_27:


//--------------------- .nv.callgraph             --------------------------
	.section	.nv.callgraph,"",@"SHT_CUDA_CALLGRAPH"
	.align	4
	.sectionentsize	8
	.align		4
        /*0000*/ 	.word	0x00000000
	.align		4
        /*0004*/ 	.word	0xffffffff
	.align		4
        /*0008*/ 	.word	0x00000000
	.align		4
        /*000c*/ 	.word	0xfffffffe
	.align		4
        /*0010*/ 	.word	0x00000000
	.align		4
        /*0014*/ 	.word	0xfffffffd
	.align		4
        /*0018*/ 	.word	0x00000000
	.align		4
        /*001c*/ 	.word	0xfffffffc


//--------------------- .text._Z20countWordOccurrencesPcS_Piii --------------------------
	.section	.text._Z20countWordOccurrencesPcS_Piii,"ax",@progbits
	.align	128
        .global         _Z20countWordOccurrencesPcS_Piii
        .type           _Z20countWordOccurrencesPcS_Piii,@function
        .size           _Z20countWordOccurrencesPcS_Piii,(.L_x_5 - _Z20countWordOccurrencesPcS_Piii)
        .other          _Z20countWordOccurrencesPcS_Piii,@"STO_CUDA_ENTRY STV_DEFAULT"
_Z20countWordOccurrencesPcS_Piii:
.text._Z20countWordOccurrencesPcS_Piii:
[----:B------:R-:W-:Y:S01]  /*0000*/  LDC R1, c[0x0][0x37c] ;  /* 0x0000df00ff017b82 */ /* 0x000fe20000000800 */
[----:B------:R-:W0:Y:S07]  /*0010*/  S2R R0, SR_TID.X ;  /* 0x0000000000007919 */ /* 0x000e2e0000002100 */
[----:B------:R-:W0:Y:S01]  /*0020*/  S2UR UR6, SR_CTAID.X ;  /* 0x00000000000679c3 */ /* 0x000e220000002500 */
[----:B------:R-:W1:Y:S07]  /*0030*/  LDCU.64 UR4, c[0x0][0x398] ;  /* 0x00007300ff0477ac */ /* 0x000e6e0008000a00 */
[----:B------:R-:W0:Y:S01]  /*0040*/  LDC R3, c[0x0][0x360] ;  /* 0x0000d800ff037b82 */ /* 0x000e220000000800 */
[----:B-1----:R-:W-:Y:S01]  /*0050*/  UIADD3 UR4, UPT, UPT, UR4, -UR5, URZ ;  /* 0x8000000504047290 */ /* 0x002fe2000fffe0ff */
[----:B0-----:R-:W-:-:S05]  /*0060*/  IMAD R0, R3, UR6, R0 ;  /* 0x0000000603007c24 */ /* 0x001fca000f8e0200 */
[----:B------:R-:W-:-:S13]  /*0070*/  ISETP.GT.AND P0, PT, R0, UR4, PT ;  /* 0x0000000400007c0c */ /* 0x000fda000bf04270 */
[----:B------:R-:W-:Y:S05]  /*0080*/  @P0 EXIT ;  /* 0x000000000000094d */ /* 0x000fea0003800000 */
[----:B------:R-:W-:Y:S01]  /*0090*/  UISETP.GE.AND UP0, UPT, UR5, 0x1, UPT ;  /* 0x000000010500788c */ /* 0x000fe2000bf06270 */
[----:B------:R-:W0:Y:S08]  /*00a0*/  LDCU.64 UR6, c[0x0][0x358] ;  /* 0x00006b00ff0677ac */ /* 0x000e300008000a00 */
[----:B------:R-:W-:Y:S05]  /*00b0*/  BRA.U !UP0, `(.L_x_0) ;  /* 0x0000000108447547 */ /* 0x000fea000b800000 */
[----:B------:R-:W1:Y:S01]  /*00c0*/  LDCU UR5, c[0x0][0x39c] ;  /* 0x00007380ff0577ac */ /* 0x000e620008000800 */
[----:B------:R-:W2:Y:S01]  /*00d0*/  LDCU.128 UR12, c[0x0][0x380] ;  /* 0x00007000ff0c77ac */ /* 0x000ea20008000c00 */
[----:B------:R-:W-:-:S05]  /*00e0*/  UMOV UR4, URZ ;  /* 0x000000ff00047c82 */ /* 0x000fca0008000000 */
.L_x_1:
[----:B--2---:R-:W-:Y:S02]  /*00f0*/  UIADD3 UR8, UP0, UPT, UR4, UR14, URZ ;  /* 0x0000000e04087290 */ /* 0x004fe4000ff1e0ff */
[----:B------:R-:W-:Y:S02]  /*0100*/  VIADD R3, R0, UR4 ;  /* 0x0000000400037c36 */ /* 0x000fe40008000000 */
[----:B------:R-:W-:-:S03]  /*0110*/  UIADD3.X UR9, UPT, UPT, URZ, UR15, URZ, UP0, !UPT ;  /* 0x0000000fff097290 */ /* 0x000fc600087fe4ff */
[C---:B------:R-:W-:Y:S01]  /*0120*/  IADD3 R2, P0, PT, R3.reuse, UR12, RZ ;  /* 0x0000000c03027c10 */ /* 0x040fe2000ff1e0ff */
[----:B------:R-:W-:Y:S02]  /*0130*/  IMAD.U32 R4, RZ, RZ, UR8 ;  /* 0x00000008ff047e24 */ /* 0x000fe4000f8e00ff */
[----:B------:R-:W-:Y:S01]  /*0140*/  IMAD.U32 R5, RZ, RZ, UR9 ;  /* 0x00000009ff057e24 */ /* 0x000fe2000f8e00ff */
[----:B------:R-:W-:-:S05]  /*0150*/  LEA.HI.X.SX32 R3, R3, UR13, 0x1, P0 ;  /* 0x0000000d03037c11 */ /* 0x000fca00080f0eff */
[----:B0-----:R-:W2:Y:S04]  /*0160*/  LDG.E.U8 R2, desc[UR6][R2.64] ;  /* 0x0000000602027981 */ /* 0x001ea8000c1e1100 */
[----:B------:R-:W2:Y:S01]  /*0170*/  LDG.E.U8 R5, desc[UR6][R4.64] ;  /* 0x0000000604057981 */ /* 0x000ea2000c1e1100 */
[----:B------:R-:W-:Y:S01]  /*0180*/  UIADD3 UR4, UPT, UPT, UR4, 0x1, URZ ;  /* 0x0000000104047890 */ /* 0x000fe2000fffe0ff */
[----:B--2---:R-:W-:-:S13]  /*0190*/  ISETP.NE.AND P0, PT, R2, R5, PT ;  /* 0x000000050200720c */ /* 0x004fda0003f05270 */
[----:B-1----:R-:W-:Y:S05]  /*01a0*/  @P0 EXIT ;  /* 0x000000000000094d */ /* 0x002fea0003800000 */
[----:B------:R-:W-:-:S09]  /*01b0*/  UISETP.NE.AND UP0, UPT, UR4, UR5, UPT ;  /* 0x000000050400728c */ /* 0x000fd2000bf05270 */
[----:B------:R-:W-:Y:S05]  /*01c0*/  BRA.U UP0, `(.L_x_1) ;  /* 0xfffffffd00c87547 */ /* 0x000fea000b83ffff */
.L_x_0:
[----:B------:R-:W-:Y:S01]  /*01d0*/  ISETP.NE.AND P0, PT, R0, RZ, PT ;  /* 0x000000ff0000720c */ /* 0x000fe20003f05270 */
[----:B------:R-:W-:-:S12]  /*01e0*/  BSSY.RECONVERGENT B0, `(.L_x_2) ;  /* 0x0000008000007945 */ /* 0x000fd80003800200 */
[----:B------:R-:W-:Y:S05]  /*01f0*/  @!P0 BRA `(.L_x_3) ;  /* 0x0000000000188947 */ /* 0x000fea0003800000 */
[----:B------:R-:W1:Y:S02]  /*0200*/  LDCU.64 UR8, c[0x0][0x380] ;  /* 0x00007000ff0877ac */ /* 0x000e640008000a00 */
[----:B-1----:R-:W-:-:S04]  /*0210*/  IADD3 R2, P0, PT, R0, UR8, RZ ;  /* 0x0000000800027c10 */ /* 0x002fc8000ff1e0ff */
[----:B------:R-:W-:-:S05]  /*0220*/  LEA.HI.X.SX32 R3, R0, UR9, 0x1, P0 ;  /* 0x0000000900037c11 */ /* 0x000fca00080f0eff */
[----:B0-----:R-:W2:Y:S02]  /*0230*/  LDG.E.U8 R2, desc[UR6][R2.64+-0x1] ;  /* 0xffffff0602027981 */ /* 0x001ea4000c1e1100 */
[----:B--2---:R-:W-:-:S13]  /*0240*/  ISETP.NE.AND P0, PT, R2, 0x20, PT ;  /* 0x000000200200780c */ /* 0x004fda0003f05270 */
[----:B------:R-:W-:Y:S05]  /*0250*/  @P0 EXIT ;  /* 0x000000000000094d */ /* 0x000fea0003800000 */
.L_x_3:
[----:B0-----:R-:W-:Y:S05]  /*0260*/  BSYNC.RECONVERGENT B0 ;  /* 0x0000000000007941 */ /* 0x001fea0003800200 */
.L_x_2:
[----:B------:R-:W0:Y:S01]  /*0270*/  LDCU.64 UR8, c[0x0][0x380] ;  /* 0x00007000ff0877ac */ /* 0x000e220008000a00 */
[----:B------:R-:W-:-:S05]  /*0280*/  VIADD R0, R0, UR5 ;  /* 0x0000000500007c36 */ /* 0x000fca0008000000 */
[----:B0-----:R-:W-:-:S04]  /*0290*/  IADD3 R2, P0, PT, R0, UR8, RZ ;  /* 0x0000000800027c10 */ /* 0x001fc8000ff1e0ff */
[----:B------:R-:W-:-:S05]  /*02a0*/  LEA.HI.X.SX32 R3, R0, UR9, 0x1, P0 ;  /* 0x0000000900037c11 */ /* 0x000fca00080f0eff */
[----:B------:R-:W2:Y:S02]  /*02b0*/  LDG.E.U8 R2, desc[UR6][R2.64] ;  /* 0x0000000602027981 */ /* 0x000ea4000c1e1100 */
[----:B--2---:R-:W-:-:S04]  /*02c0*/  LOP3.LUT R0, R2, 0x20, RZ, 0xfc, !PT ;  /* 0x0000002002007812 */ /* 0x004fc800078efcff */
[----:B------:R-:W-:-:S04]  /*02d0*/  PRMT R0, R0, 0x9910, RZ ;  /* 0x0000991000007816 */ /* 0x000fc800000000ff */
[----:B------:R-:W-:-:S13]  /*02e0*/  ISETP.NE.AND P0, PT, R0, 0x20, PT ;  /* 0x000000200000780c */ /* 0x000fda0003f05270 */
[----:B------:R-:W-:Y:S05]  /*02f0*/  @P0 EXIT ;  /* 0x000000000000094d */ /* 0x000fea0003800000 */
[----:B------:R-:W0:Y:S01]  /*0300*/  S2R R0, SR_LANEID ;  /* 0x0000000000007919 */ /* 0x000e220000000000 */
[----:B------:R-:W1:Y:S01]  /*0310*/  LDC.64 R2, c[0x0][0x390] ;  /* 0x0000e400ff027b82 */ /* 0x000e620000000a00 */
[----:B------:R-:W-:Y:S02]  /*0320*/  VOTEU.ANY UR4, UPT, PT ;  /* 0x0000000000047886 */ /* 0x000fe400038e0100 */
[----:B------:R-:W-:Y:S02]  /*0330*/  UFLO.U32 UR5, UR4 ;  /* 0x00000004000572bd */ /* 0x000fe400080e0000 */
[----:B------:R-:W1:Y:S04]  /*0340*/  POPC R5, UR4 ;  /* 0x0000000400057d09 */ /* 0x000e680008000000 */
[----:B0-----:R-:W-:-:S13]  /*0350*/  ISETP.EQ.U32.AND P0, PT, R0, UR5, PT ;  /* 0x0000000500007c0c */ /* 0x001fda000bf02070 */
[----:B-1----:R-:W-:Y:S01]  /*0360*/  @P0 REDG.E.ADD.STRONG.GPU desc[UR6][R2.64], R5 ;  /* 0x000000050200098e */ /* 0x002fe2000c12e106 */
[----:B------:R-:W-:Y:S05]  /*0370*/  EXIT ;  /* 0x000000000000794d */ /* 0x000fea0003800000 */
.L_x_4:
[----:B------:R-:W-:-:S00]  /*0380*/  BRA `(.L_x_4) ;  /* 0xfffffffc00fc7947 */ /* 0x000fc0000383ffff */
[----:B------:R-:W-:-:S00]  /*0390*/  NOP ;  /* 0x0000000000007918 */ /* 0x000fc00000000000 */
        /* <DEDUP_REMOVED lines=14> */
.L_x_5:


//--------------------- .nv.shared.reserved.0     --------------------------
	.section	.nv.shared.reserved.0,"aw",@nobits
	.weak		__nv_reservedSMEM_offset_0_alias
	.size		__nv_reservedSMEM_offset_0_alias, 0, 64
	.other		__nv_reservedSMEM_offset_0_alias,@"STO_CUDA_RESERVED_SHARED STV_DEFAULT"
__nv_reservedSMEM_offset_0_alias:
	.zero		0
	.zero		64


//--------------------- .nv.constant0._Z20countWordOccurrencesPcS_Piii --------------------------
	.section	.nv.constant0._Z20countWordOccurrencesPcS_Piii,"a",@progbits
	.sectionflags	@""
	.align	4
.nv.constant0._Z20countWordOccurrencesPcS_Piii:
	.zero		928


//--------------------- SYMBOLS --------------------------

	.type		.nv.reservedSmem.offset0,@object
	.size		.nv.reservedSmem.offset0,0x4
